	.headerflags	@"EF_CUDA_TEXMODE_UNIFIED EF_CUDA_64BIT_ADDRESS EF_CUDA_ACCELERATORS EF_CUDA_SM90 EF_CUDA_VIRTUAL_SM(EF_CUDA_SM90)"
	.elftype	@"ET_EXEC"


//--------------------- .nv.info                  --------------------------
	.section	.nv.info,"",@"SHT_CUDA_INFO"
	.align	4


	//----- nvinfo : EIATTR_REGCOUNT
	.align		4
        /*0000*/ 	.byte	0x04, 0x2f
        /*0002*/ 	.short	(.L_3 - .L_2)
	.align		4
.L_2:
        /*0004*/ 	.word	index@(triton_poi_fused__native_batch_norm_legit_no_training_convolution_relu_0)
        /*0008*/ 	.word	0x00000020


	//----- nvinfo : EIATTR_MIN_STACK_SIZE
	.align		4
.L_3:
        /*000c*/ 	.byte	0x04, 0x12
        /*000e*/ 	.short	(.L_5 - .L_4)
	.align		4
.L_4:
        /*0010*/ 	.word	index@(triton_poi_fused__native_batch_norm_legit_no_training_convolution_relu_0)
        /*0014*/ 	.word	0x00000000


	//----- nvinfo : EIATTR_FRAME_SIZE
	.align		4
.L_5:
        /*0018*/ 	.byte	0x04, 0x11
        /*001a*/ 	.short	(.L_7 - .L_6)
	.align		4
.L_6:
        /*001c*/ 	.word	index@(triton_poi_fused__native_batch_norm_legit_no_training_convolution_relu_0)
        /*0020*/ 	.word	0x00000000


	//----- nvinfo : EIATTR_MIN_STACK_SIZE
	.align		4
.L_7:
        /*0024*/ 	.byte	0x04, 0x12
        /*0026*/ 	.short	(.L_9 - .L_8)
	.align		4
.L_8:
        /*0028*/ 	.word	index@(triton_poi_fused__native_batch_norm_legit_no_training_convolution_relu_0)
        /*002c*/ 	.word	0x00000000
.L_9:


//--------------------- .nv.info.triton_poi_fused__native_batch_norm_legit_no_training_convolution_relu_0 --------------------------
	.section	.nv.info.triton_poi_fused__native_batch_norm_legit_no_training_convolution_relu_0,"",@"SHT_CUDA_INFO"
	.sectionflags	@""
	.align	4


	//----- nvinfo : EIATTR_CUDA_API_VERSION
	.align		4
        /*0000*/ 	.byte	0x04, 0x37
        /*0002*/ 	.short	(.L_11 - .L_10)
.L_10:
        /*0004*/ 	.word	0x0000007c


	//----- nvinfo : EIATTR_KPARAM_INFO
	.align		4
.L_11:
        /*0008*/ 	.byte	0x04, 0x17
        /*000a*/ 	.short	(.L_13 - .L_12)
.L_12:
        /*000c*/ 	.word	0x00000000
        /*0010*/ 	.short	0x0007
        /*0012*/ 	.short	0x0038
        /*0014*/ 	.byte	0x00, 0xf0, 0x11, 0x00


	//----- nvinfo : EIATTR_KPARAM_INFO
	.align		4
.L_13:
        /*0018*/ 	.byte	0x04, 0x17
        /*001a*/ 	.short	(.L_15 - .L_14)
.L_14:
        /*001c*/ 	.word	0x00000000
        /*0020*/ 	.short	0x0006
        /*0022*/ 	.short	0x0030
        /*0024*/ 	.byte	0x00, 0xf4, 0x21, 0x00


	//----- nvinfo : EIATTR_KPARAM_INFO
	.align		4
.L_15:
        /*0028*/ 	.byte	0x04, 0x17
        /*002a*/ 	.short	(.L_17 - .L_16)
.L_16:
        /*002c*/ 	.word	0x00000000
        /*0030*/ 	.short	0x0005
        /*0032*/ 	.short	0x0028
        /*0034*/ 	.byte	0x00, 0xf4, 0x21, 0x00


	//----- nvinfo : EIATTR_KPARAM_INFO
	.align		4
.L_17:
        /*0038*/ 	.byte	0x04, 0x17
        /*003a*/ 	.short	(.L_19 - .L_18)
.L_18:
        /*003c*/ 	.word	0x00000000
        /*0040*/ 	.short	0x0004
        /*0042*/ 	.short	0x0020
        /*0044*/ 	.byte	0x00, 0xf4, 0x21, 0x00


	//----- nvinfo : EIATTR_KPARAM_INFO
	.align		4
.L_19:
        /*0048*/ 	.byte	0x04, 0x17
        /*004a*/ 	.short	(.L_21 - .L_20)
.L_20:
        /*004c*/ 	.word	0x00000000
        /*0050*/ 	.short	0x0003
        /*0052*/ 	.short	0x0018
        /*0054*/ 	.byte	0x00, 0xf4, 0x21, 0x00


	//----- nvinfo : EIATTR_KPARAM_INFO
	.align		4
.L_21:
        /*0058*/ 	.byte	0x04, 0x17
        /*005a*/ 	.short	(.L_23 - .L_22)
.L_22:
        /*005c*/ 	.word	0x00000000
        /*0060*/ 	.short	0x0002
        /*0062*/ 	.short	0x0010
        /*0064*/ 	.byte	0x00, 0xf4, 0x21, 0x00


	//----- nvinfo : EIATTR_KPARAM_INFO
	.align		4
.L_23:
        /*0068*/ 	.byte	0x04, 0x17
        /*006a*/ 	.short	(.L_25 - .L_24)
.L_24:
        /*006c*/ 	.word	0x00000000
        /*0070*/ 	.short	0x0001
        /*0072*/ 	.short	0x0008
        /*0074*/ 	.byte	0x00, 0xf4, 0x21, 0x00


	//----- nvinfo : EIATTR_KPARAM_INFO
	.align		4
.L_25:
        /*0078*/ 	.byte	0x04, 0x17
        /*007a*/ 	.short	(.L_27 - .L_26)
.L_26:
        /*007c*/ 	.word	0x00000000
        /*0080*/ 	.short	0x0000
        /*0082*/ 	.short	0x0000
        /*0084*/ 	.byte	0x00, 0xf4, 0x21, 0x00


	//----- nvinfo : EIATTR_SPARSE_MMA_MASK
	.align		4
.L_27:
        /*0088*/ 	.byte	0x03, 0x50
        /*008a*/ 	.short	0x0000


	//----- nvinfo : EIATTR_MAXREG_COUNT
	.align		4
        /*008c*/ 	.byte	0x03, 0x1b
        /*008e*/ 	.short	0x00ff


	//----- nvinfo : EIATTR_EXIT_INSTR_OFFSETS
	.align		4
        /*0090*/ 	.byte	0x04, 0x1c
        /*0092*/ 	.short	(.L_29 - .L_28)


	//   ....[0]....
.L_28:
        /*0094*/ 	.word	0x00000850


	//----- nvinfo : EIATTR_REQNTID
	.align		4
.L_29:
        /*0098*/ 	.byte	0x04, 0x10
        /*009a*/ 	.short	(.L_31 - .L_30)
.L_30:
        /*009c*/ 	.word	0x00000080
        /*00a0*/ 	.word	0x00000001
        /*00a4*/ 	.word	0x00000001


	//----- nvinfo : EIATTR_CBANK_PARAM_SIZE
	.align		4
.L_31:
        /*00a8*/ 	.byte	0x03, 0x19
        /*00aa*/ 	.short	0x003c


	//----- nvinfo : EIATTR_PARAM_CBANK
	.align		4
        /*00ac*/ 	.byte	0x04, 0x0a
        /*00ae*/ 	.short	(.L_33 - .L_32)
	.align		4
.L_32:
        /*00b0*/ 	.word	index@(.nv.constant0.triton_poi_fused__native_batch_norm_legit_no_training_convolution_relu_0)
        /*00b4*/ 	.short	0x0210
        /*00b6*/ 	.short	0x003c


	//----- nvinfo : EIATTR_SW_WAR
	.align		4
.L_33:
        /*00b8*/ 	.byte	0x04, 0x36
        /*00ba*/ 	.short	(.L_35 - .L_34)
.L_34:
        /*00bc*/ 	.word	0x00000008
.L_35:


//--------------------- .nv.callgraph             --------------------------
	.section	.nv.callgraph,"",@"SHT_CUDA_CALLGRAPH"
	.align	4
	.sectionentsize	8
	.align		4
        /*0000*/ 	.word	0x00000000
	.align		4
        /*0004*/ 	.word	0xffffffff
	.align		4
        /*0008*/ 	.word	0x00000000
	.align		4
        /*000c*/ 	.word	0xfffffffe
	.align		4
        /*0010*/ 	.word	0x00000000
	.align		4
        /*0014*/ 	.word	0xfffffffd
	.align		4
        /*0018*/ 	.word	0x00000000
	.align		4
        /*001c*/ 	.word	0xfffffffc


//--------------------- .nv.constant4             --------------------------
	.section	.nv.constant4,"a",@progbits
	.align	8
	.align		8
.nv.constant4:
        /*0000*/ 	.dword	_$_str
	.align		8
        /*0008*/ 	.dword	_$_str_$_2


//--------------------- .text.triton_poi_fused__native_batch_norm_legit_no_training_convolution_relu_0 --------------------------
	.section	.text.triton_poi_fused__native_batch_norm_legit_no_training_convolution_relu_0,"ax",@progbits
	.align	128
        .global         triton_poi_fused__native_batch_norm_legit_no_training_convolution_relu_0
        .type           triton_poi_fused__native_batch_norm_legit_no_training_convolution_relu_0,@function
        .size           triton_poi_fused__native_batch_norm_legit_no_training_convolution_relu_0,(.L_x_1 - triton_poi_fused__native_batch_norm_legit_no_training_convolution_relu_0)
        .other          triton_poi_fused__native_batch_norm_legit_no_training_convolution_relu_0,@"STO_CUDA_ENTRY STV_DEFAULT"
triton_poi_fused__native_batch_norm_legit_no_training_convolution_relu_0:
.text.triton_poi_fused__native_batch_norm_legit_no_training_convolution_relu_0:
[----:B------:R-:W-:Y:S01]  /*0000*/  LDC R1, c[0x0][0x28] ;  /* 0x00000a00ff017b82 */ /* 0x000fe20000000800 */
[----:B------:R-:W1:Y:S01]  /*0010*/  S2R R0, SR_TID.X ;  /* 0x0000000000007919 */ /* 0x000e620000002100 */
[----:B------:R-:W-:-:S06]  /*0020*/  ULDC.64 UR4, c[0x0][0x208] ;  /* 0x0000820000047ab9 */ /* 0x000fcc0000000a00 */
[----:B------:R-:W2:Y:S01]  /*0030*/  LDC.64 R28, c[0x0][0x218] ;  /* 0x00008600ff1c7b82 */ /* 0x000ea20000000a00 */
[----:B------:R-:W3:Y:S07]  /*0040*/  S2R R5, SR_CTAID.X ;  /* 0x0000000000057919 */ /* 0x000eee0000002500 */
[----:B------:R-:W4:Y:S08]  /*0050*/  LDC.64 R26, c[0x0][0x220] ;  /* 0x00008800ff1a7b82 */ /* 0x000f300000000a00 */
[----:B------:R-:W5:Y:S01]  /*0060*/  LDC.64 R22, c[0x0][0x230] ;  /* 0x00008c00ff167b82 */ /* 0x000f620000000a00 */
[----:B-1----:R-:W-:-:S02]  /*0070*/  SHF.L.U32 R0, R0, 0x2, RZ ;  /* 0x0000000200007819 */ /* 0x002fc400000006ff */
[----:B---3--:R-:W-:Y:S02]  /*0080*/  SHF.R.S32.HI R3, RZ, 0x15, R5 ;  /* 0x00000015ff037819 */ /* 0x008fe40000011405 */
[----:B------:R-:W-:Y:S02]  /*0090*/  LOP3.LUT R0, R0, 0x1fc, RZ, 0xc0, !PT ;  /* 0x000001fc00007812 */ /* 0x000fe400078ec0ff */
[----:B------:R-:W-:Y:S02]  /*00a0*/  SGXT R3, R3, 0x1 ;  /* 0x000000010303781a */ /* 0x000fe40000000200 */
[----:B------:R-:W-:-:S04]  /*00b0*/  LEA R0, R5, R0, 0xa ;  /* 0x0000000005007211 */ /* 0x000fc800078e50ff */
[----:B------:R-:W-:-:S04]  /*00c0*/  LEA.HI R3, R3, R0, RZ, 0x13 ;  /* 0x0000000003037211 */ /* 0x000fc800078f98ff */
[----:B------:R-:W-:Y:S02]  /*00d0*/  SHF.R.S32.HI R2, RZ, 0x13, R3 ;  /* 0x00000013ff027819 */ /* 0x000fe40000011403 */
[----:B------:R-:W-:Y:S02]  /*00e0*/  IADD3 R3, R3, 0x200, RZ ;  /* 0x0000020003037810 */ /* 0x000fe40007ffe0ff */
[----:B------:R-:W-:Y:S02]  /*00f0*/  SHF.R.S32.HI R4, RZ, 0xf, R2 ;  /* 0x0000000fff047819 */ /* 0x000fe40000011402 */
[----:B------:R-:W-:Y:S02]  /*0100*/  SHF.R.S32.HI R3, RZ, 0x13, R3 ;  /* 0x00000013ff037819 */ /* 0x000fe40000011403 */
[----:B------:R-:W-:Y:S02]  /*0110*/  LOP3.LUT R7, R4, 0xffff, RZ, 0xc0, !PT ;  /* 0x0000ffff04077812 */ /* 0x000fe400078ec0ff */
[----:B------:R-:W-:-:S02]  /*0120*/  SHF.R.S32.HI R5, RZ, 0xf, R3 ;  /* 0x0000000fff057819 */ /* 0x000fc40000011403 */
[----:B------:R-:W-:Y:S02]  /*0130*/  LEA.HI R4, R7, R2, RZ, 0x16 ;  /* 0x0000000207047211 */ /* 0x000fe400078fb0ff */
[----:B------:R-:W-:Y:S02]  /*0140*/  LOP3.LUT R8, R5, 0xffff, RZ, 0xc0, !PT ;  /* 0x0000ffff05087812 */ /* 0x000fe400078ec0ff */
[----:B------:R-:W-:Y:S02]  /*0150*/  LOP3.LUT R6, R4, 0xffc0, RZ, 0xc0, !PT ;  /* 0x0000ffc004067812 */ /* 0x000fe400078ec0ff */
[----:B------:R-:W1:Y:S01]  /*0160*/  LDC.64 R4, c[0x0][0x228] ;  /* 0x00008a00ff047b82 */ /* 0x000e620000000a00 */
[----:B------:R-:W-:Y:S02]  /*0170*/  LEA.HI R7, R8, R3, RZ, 0x16 ;  /* 0x0000000308077211 */ /* 0x000fe400078fb0ff */
[----:B------:R-:W-:Y:S02]  /*0180*/  IADD3 R6, RZ, -R6, RZ ;  /* 0x80000006ff067210 */ /* 0x000fe40007ffe0ff */
[----:B------:R-:W-:-:S02]  /*0190*/  LOP3.LUT R7, R7, 0xffc0, RZ, 0xc0, !PT ;  /* 0x0000ffc007077812 */ /* 0x000fc400078ec0ff */
[----:B------:R-:W-:Y:S02]  /*01a0*/  PRMT R9, R6, 0x7710, RZ ;  /* 0x0000771006097816 */ /* 0x000fe400000000ff */
[----:B------:R-:W-:Y:S02]  /*01b0*/  IADD3 R6, RZ, -R7, RZ ;  /* 0x80000007ff067210 */ /* 0x000fe40007ffe0ff */
[----:B------:R-:W-:Y:S02]  /*01c0*/  IADD3 R2, R2, R9, RZ ;  /* 0x0000000902027210 */ /* 0x000fe40007ffe0ff */
[----:B------:R-:W-:Y:S02]  /*01d0*/  PRMT R6, R6, 0x7710, RZ ;  /* 0x0000771006067816 */ /* 0x000fe400000000ff */
[----:B------:R-:W-:Y:S02]  /*01e0*/  PRMT R9, R2, 0x9910, RZ ;  /* 0x0000991002097816 */ /* 0x000fe400000000ff */
[----:B------:R-:W-:-:S02]  /*01f0*/  IADD3 R3, R3, R6, RZ ;  /* 0x0000000603037210 */ /* 0x000fc40007ffe0ff */
[----:B------:R-:W3:Y:S02]  /*0200*/  LDC.64 R6, c[0x0][0x210] ;  /* 0x00008400ff067b82 */ /* 0x000ee40000000a00 */
[----:B------:R-:W-:Y:S01]  /*0210*/  PRMT R3, R3, 0x9910, RZ ;  /* 0x0000991003037816 */ /* 0x000fe200000000ff */
[----:B-1----:R-:W-:-:S04]  /*0220*/  IMAD.WIDE R12, R9, 0x4, R4 ;  /* 0x00000004090c7825 */ /* 0x002fc800078e0204 */
[----:B------:R-:W-:Y:S01]  /*0230*/  IMAD.WIDE R24, R3, 0x4, R4 ;  /* 0x0000000403187825 */ /* 0x000fe200078e0204 */
[----:B------:R-:W5:Y:S01]  /*0240*/  LDG.E.EL R21, desc[UR4][R12.64] ;  /* 0x000000040c157981 */ /* 0x000f62000c2e1900 */
[----:B------:R-:W1:Y:S04]  /*0250*/  LDC.64 R4, c[0x0][0x238] ;  /* 0x00008e00ff047b82 */ /* 0x000e680000000a00 */
[----:B------:R-:W5:Y:S01]  /*0260*/  LDG.E.EL R24, desc[UR4][R24.64] ;  /* 0x0000000418187981 */ /* 0x000f62000c2e1900 */
[----:B--2---:R-:W-:-:S05]  /*0270*/  IMAD.WIDE R10, R9, 0x4, R28 ;  /* 0x00000004090a7825 */ /* 0x004fca00078e021c */
[----:B------:R4:W2:Y:S01]  /*0280*/  LDG.E.EL R19, desc[UR4][R10.64] ;  /* 0x000000040a137981 */ /* 0x0008a2000c2e1900 */
[----:B---3--:R-:W-:-:S05]  /*0290*/  IMAD.WIDE R6, R0, 0x4, R6 ;  /* 0x0000000400067825 */ /* 0x008fca00078e0206 */
[----:B------:R-:W2:Y:S01]  /*02a0*/  LDG.E.128 R12, desc[UR4][R6.64] ;  /* 0x00000004060c7981 */ /* 0x000ea2000c1e1d00 */
[----:B----4-:R-:W-:-:S05]  /*02b0*/  IMAD.WIDE R10, R9, 0x4, R26 ;  /* 0x00000004090a7825 */ /* 0x010fca00078e021a */
[----:B------:R-:W3:Y:S01]  /*02c0*/  LDG.E.EL R18, desc[UR4][R10.64] ;  /* 0x000000040a127981 */ /* 0x000ee2000c2e1900 */
[----:B-----5:R-:W-:-:S04]  /*02d0*/  IMAD.WIDE R16, R9, 0x4, R22 ;  /* 0x0000000409107825 */ /* 0x020fc800078e0216 */
[----:B01----:R-:W-:Y:S02]  /*02e0*/  IMAD.WIDE R8, R9, 0x4, R4 ;  /* 0x0000000409087825 */ /* 0x003fe400078e0204 */
[----:B------:R-:W4:Y:S02]  /*02f0*/  LDG.E.EL R17, desc[UR4][R16.64] ;  /* 0x0000000410117981 */ /* 0x000f24000c2e1900 */
[C---:B------:R-:W-:Y:S02]  /*0300*/  IMAD.WIDE R28, R3.reuse, 0x4, R28 ;  /* 0x00000004031c7825 */ /* 0x040fe400078e021c */
[----:B------:R-:W4:Y:S02]  /*0310*/  LDG.E.EL R20, desc[UR4][R8.64] ;  /* 0x0000000408147981 */ /* 0x000f24000c2e1900 */
[C---:B------:R-:W-:Y:S02]  /*0320*/  IMAD.WIDE R26, R3.reuse, 0x4, R26 ;  /* 0x00000004031a7825 */ /* 0x040fe400078e021a */
[----:B------:R0:W5:Y:S04]  /*0330*/  LDG.E.EL R16, desc[UR4][R28.64] ;  /* 0x000000041c107981 */ /* 0x000168000c2e1900 */
[----:B------:R-:W5:Y:S01]  /*0340*/  LDG.E.128 R8, desc[UR4][R6.64+0x800] ;  /* 0x0008000406087981 */ /* 0x000f62000c1e1d00 */
[----:B------:R-:W-:-:S03]  /*0350*/  IMAD.WIDE R4, R3, 0x4, R4 ;  /* 0x0000000403047825 */ /* 0x000fc600078e0204 */
[----:B------:R-:W4:Y:S01]  /*0360*/  LDG.E.EL R2, desc[UR4][R26.64] ;  /* 0x000000041a027981 */ /* 0x000f22000c2e1900 */
[----:B------:R-:W-:-:S03]  /*0370*/  IMAD.WIDE R22, R3, 0x4, R22 ;  /* 0x0000000403167825 */ /* 0x000fc600078e0216 */
[----:B------:R-:W4:Y:S04]  /*0380*/  LDG.E.EL R4, desc[UR4][R4.64] ;  /* 0x0000000404047981 */ /* 0x000f28000c2e1900 */
[----:B------:R1:W4:Y:S01]  /*0390*/  LDG.E.EL R3, desc[UR4][R22.64] ;  /* 0x0000000416037981 */ /* 0x000322000c2e1900 */
[----:B------:R-:W-:Y:S01]  /*03a0*/  FADD R21, R21, 9.9999997473787516356e-06 ;  /* 0x3727c5ac15157421 */ /* 0x000fe20000000000 */
[----:B------:R-:W-:-:S03]  /*03b0*/  FADD R24, R24, 9.9999997473787516356e-06 ;  /* 0x3727c5ac18187421 */ /* 0x000fc60000000000 */
[----:B------:R-:W1:Y:S08]  /*03c0*/  MUFU.SQRT R25, R21 ;  /* 0x0000001500197308 */ /* 0x000e700000002000 */
[----:B0-----:R-:W0:Y:S01]  /*03d0*/  MUFU.SQRT R28, R24 ;  /* 0x00000018001c7308 */ /* 0x001e220000002000 */
[C---:B-1----:R-:W-:Y:S02]  /*03e0*/  FSETP.GT.AND P0, PT, R25.reuse, 8.50705917302346158658e+37, PT ;  /* 0x7e8000001900780b */ /* 0x042fe40003f04000 */
[----:B------:R-:W-:-:S02]  /*03f0*/  FSETP.GEU.AND P2, PT, R25, 1.175494350822287508e-38, PT ;  /* 0x008000001900780b */ /* 0x000fc40003f4e000 */
[C---:B0-----:R-:W-:Y:S02]  /*0400*/  FSETP.GT.AND P1, PT, R28.reuse, 8.50705917302346158658e+37, PT ;  /* 0x7e8000001c00780b */ /* 0x041fe40003f24000 */
[----:B------:R-:W-:-:S07]  /*0410*/  FSETP.GEU.AND P3, PT, R28, 1.175494350822287508e-38, PT ;  /* 0x008000001c00780b */ /* 0x000fce0003f6e000 */
[----:B------:R-:W-:Y:S01]  /*0420*/  @P0 FMUL R25, R25, 0.25 ;  /* 0x3e80000019190820 */ /* 0x000fe20000400000 */
[----:B------:R-:W-:-:S03]  /*0430*/  HFMA2.MMA R24, -RZ, RZ, 1.625, 0 ;  /* 0x3e800000ff187435 */ /* 0x000fc600000001ff */
[----:B------:R-:W-:Y:S01]  /*0440*/  @!P2 FMUL R25, R25, 16777216 ;  /* 0x4b8000001919a820 */ /* 0x000fe20000400000 */
[----:B------:R-:W-:-:S04]  /*0450*/  @P1 FMUL R28, R28, 0.25 ;  /* 0x3e8000001c1c1820 */ /* 0x000fc80000400000 */
[----:B------:R-:W-:Y:S01]  /*0460*/  @!P3 FMUL R28, R28, 16777216 ;  /* 0x4b8000001c1cb820 */ /* 0x000fe20000400000 */
[----:B------:R-:W0:Y:S01]  /*0470*/  MUFU.RCP R25, R25 ;  /* 0x0000001900197308 */ /* 0x000e220000001000 */
[----:B------:R-:W-:-:S07]  /*0480*/  FSEL R22, R24, 1, P0 ;  /* 0x3f80000018167808 */ /* 0x000fce0000000000 */
[----:B------:R1:W5:Y:S01]  /*0490*/  MUFU.RCP R5, R28 ;  /* 0x0000001c00057308 */ /* 0x0003620000001000 */
[----:B------:R-:W-:Y:S01]  /*04a0*/  FSEL R24, R24, 1, P1 ;  /* 0x3f80000018187808 */ /* 0x000fe20000800000 */
[----:B------:R-:W-:Y:S01]  /*04b0*/  @!P2 FMUL R22, R22, 16777216 ;  /* 0x4b8000001616a820 */ /* 0x000fe20000400000 */
[--C-:B--2---:R-:W-:Y:S01]  /*04c0*/  FADD R13, R13, R19.reuse ;  /* 0x000000130d0d7221 */ /* 0x104fe20000000000 */
[--C-:B------:R-:W-:Y:S01]  /*04d0*/  FADD R12, R12, R19.reuse ;  /* 0x000000130c0c7221 */ /* 0x100fe20000000000 */
[--C-:B------:R-:W-:Y:S01]  /*04e0*/  FADD R14, R14, R19.reuse ;  /* 0x000000130e0e7221 */ /* 0x100fe20000000000 */
[----:B------:R-:W-:Y:S01]  /*04f0*/  @!P3 FMUL R24, R24, 16777216 ;  /* 0x4b8000001818b820 */ /* 0x000fe20000400000 */
[----:B------:R-:W-:Y:S01]  /*0500*/  FADD R15, R15, R19 ;  /* 0x000000130f0f7221 */ /* 0x000fe20000000000 */
[----:B0-----:R-:W-:Y:S01]  /*0510*/  FMUL R21, R25, R22 ;  /* 0x0000001619157220 */ /* 0x001fe20000400000 */
[C---:B---3--:R-:W-:Y:S01]  /*0520*/  FADD R22, -R18.reuse, R12 ;  /* 0x0000000c12167221 */ /* 0x048fe20000000100 */
[C---:B------:R-:W-:Y:S01]  /*0530*/  FADD R26, -R18.reuse, R14 ;  /* 0x0000000e121a7221 */ /* 0x040fe20000000100 */
[C---:B-1----:R-:W-:Y:S01]  /*0540*/  FADD R28, -R18.reuse, R15 ;  /* 0x0000000f121c7221 */ /* 0x042fe20000000100 */
[----:B-----5:R-:W-:Y:S01]  /*0550*/  FMUL R5, R5, R24 ;  /* 0x0000001805057220 */ /* 0x020fe20000400000 */
[----:B------:R-:W-:-:S02]  /*0560*/  FADD R24, -R18, R13 ;  /* 0x0000000d12187221 */ /* 0x000fc40000000100 */
[----:B------:R-:W0:Y:S01]  /*0570*/  LDC.64 R18, c[0x0][0x240] ;  /* 0x00009000ff127b82 */ /* 0x000e220000000a00 */
[C---:B------:R-:W-:Y:S01]  /*0580*/  FMUL R27, R21.reuse, R22 ;  /* 0x00000016151b7220 */ /* 0x040fe20000400000 */
[C---:B------:R-:W-:Y:S01]  /*0590*/  FMUL R24, R21.reuse, R24 ;  /* 0x0000001815187220 */ /* 0x040fe20000400000 */
[C---:B------:R-:W-:Y:S01]  /*05a0*/  FMUL R23, R21.reuse, R26 ;  /* 0x0000001a15177220 */ /* 0x040fe20000400000 */
[----:B------:R-:W-:Y:S01]  /*05b0*/  FMUL R25, R21, R28 ;  /* 0x0000001c15197220 */ /* 0x000fe20000400000 */
[--C-:B------:R-:W-:Y:S01]  /*05c0*/  FADD R9, R9, R16.reuse ;  /* 0x0000001009097221 */ /* 0x100fe20000000000 */
[--C-:B------:R-:W-:Y:S01]  /*05d0*/  FADD R8, R8, R16.reuse ;  /* 0x0000001008087221 */ /* 0x100fe20000000000 */
[--C-:B------:R-:W-:Y:S01]  /*05e0*/  FADD R10, R10, R16.reuse ;  /* 0x000000100a0a7221 */ /* 0x100fe20000000000 */
[----:B------:R-:W-:Y:S01]  /*05f0*/  FADD R11, R11, R16 ;  /* 0x000000100b0b7221 */ /* 0x000fe20000000000 */
[C-C-:B----4-:R-:W-:Y:S01]  /*0600*/  FFMA R22, R17.reuse, R24, R20.reuse ;  /* 0x0000001811167223 */ /* 0x150fe20000000014 */
[C-C-:B------:R-:W-:Y:S01]  /*0610*/  FFMA R21, R17.reuse, R27, R20.reuse ;  /* 0x0000001b11157223 */ /* 0x140fe20000000014 */
[C-C-:B------:R-:W-:Y:S01]  /*0620*/  FFMA R23, R17.reuse, R23, R20.reuse ;  /* 0x0000001711177223 */ /* 0x140fe20000000014 */
[----:B------:R-:W-:Y:S01]  /*0630*/  FFMA R17, R17, R25, R20 ;  /* 0x0000001911117223 */ /* 0x000fe20000000014 */
[C---:B------:R-:W-:Y:S01]  /*0640*/  FADD R20, -R2.reuse, R9 ;  /* 0x0000000902147221 */ /* 0x040fe20000000100 */
[C---:B------:R-:W-:Y:S01]  /*0650*/  FADD R16, -R2.reuse, R8 ;  /* 0x0000000802107221 */ /* 0x040fe20000000100 */
[C---:B------:R-:W-:Y:S01]  /*0660*/  FADD R24, -R2.reuse, R10 ;  /* 0x0000000a02187221 */ /* 0x040fe20000000100 */
[----:B------:R-:W-:Y:S01]  /*0670*/  FADD R2, -R2, R11 ;  /* 0x0000000b02027221 */ /* 0x000fe20000000100 */
[C---:B------:R-:W-:Y:S01]  /*0680*/  FMUL R20, R5.reuse, R20 ;  /* 0x0000001405147220 */ /* 0x040fe20000400000 */
[C---:B------:R-:W-:Y:S01]  /*0690*/  FMUL R29, R5.reuse, R16 ;  /* 0x00000010051d7220 */ /* 0x040fe20000400000 */
[C---:B------:R-:W-:Y:S01]  /*06a0*/  FMUL R27, R5.reuse, R24 ;  /* 0x00000018051b7220 */ /* 0x040fe20000400000 */
[----:B------:R-:W-:Y:S01]  /*06b0*/  FMUL R25, R5, R2 ;  /* 0x0000000205197220 */ /* 0x000fe20000400000 */
[C-C-:B------:R-:W-:Y:S01]  /*06c0*/  FFMA R5, R3.reuse, R20, R4.reuse ;  /* 0x0000001403057223 */ /* 0x140fe20000000004 */
[C-C-:B------:R-:W-:Y:S01]  /*06d0*/  FFMA R20, R3.reuse, R29, R4.reuse ;  /* 0x0000001d03147223 */ /* 0x140fe20000000004 */
[C-C-:B------:R-:W-:Y:S01]  /*06e0*/  FFMA R24, R3.reuse, R27, R4.reuse ;  /* 0x0000001b03187223 */ /* 0x140fe20000000004 */
[----:B------:R-:W-:Y:S01]  /*06f0*/  FFMA R25, R3, R25, R4 ;  /* 0x0000001903197223 */ /* 0x000fe20000000004 */
[----:B------:R-:W-:Y:S01]  /*0700*/  FSETP.GEU.AND P6, PT, R17, RZ, PT ;  /* 0x000000ff1100720b */ /* 0x000fe20003fce000 */
[----:B0-----:R-:W-:Y:S01]  /*0710*/  IMAD.WIDE R2, R0, 0x4, R18 ;  /* 0x0000000400027825 */ /* 0x001fe200078e0212 */
[----:B------:R-:W-:-:S02]  /*0720*/  FSETP.GEU.AND P0, PT, R23, RZ, PT ;  /* 0x000000ff1700720b */ /* 0x000fc40003f0e000 */
[----:B------:R-:W-:Y:S02]  /*0730*/  FSETP.GEU.AND P1, PT, R22, RZ, PT ;  /* 0x000000ff1600720b */ /* 0x000fe40003f2e000 */
[----:B------:R-:W-:Y:S02]  /*0740*/  FSETP.GEU.AND P2, PT, R21, RZ, PT ;  /* 0x000000ff1500720b */ /* 0x000fe40003f4e000 */
[----:B------:R-:W-:Y:S02]  /*0750*/  SEL R19, R17, RZ, P6 ;  /* 0x000000ff11137207 */ /* 0x000fe40003000000 */
[----:B------:R-:W-:Y:S02]  /*0760*/  FSETP.GEU.AND P3, PT, R25, RZ, PT ;  /* 0x000000ff1900720b */ /* 0x000fe40003f6e000 */
[----:B------:R-:W-:Y:S02]  /*0770*/  FSETP.GEU.AND P4, PT, R24, RZ, PT ;  /* 0x000000ff1800720b */ /* 0x000fe40003f8e000 */
[----:B------:R-:W-:-:S02]  /*0780*/  FSETP.GEU.AND P5, PT, R5, RZ, PT ;  /* 0x000000ff0500720b */ /* 0x000fc40003fae000 */
[----:B------:R-:W-:Y:S02]  /*0790*/  FSETP.GEU.AND P6, PT, R20, RZ, PT ;  /* 0x000000ff1400720b */ /* 0x000fe40003fce000 */
[----:B------:R-:W-:Y:S02]  /*07a0*/  SEL R18, R23, RZ, P0 ;  /* 0x000000ff17127207 */ /* 0x000fe40000000000 */
[----:B------:R-:W-:Y:S02]  /*07b0*/  SEL R17, R22, RZ, P1 ;  /* 0x000000ff16117207 */ /* 0x000fe40000800000 */
[----:B------:R-:W-:Y:S02]  /*07c0*/  SEL R16, R21, RZ, P2 ;  /* 0x000000ff15107207 */ /* 0x000fe40001000000 */
[----:B------:R-:W-:Y:S02]  /*07d0*/  SEL R23, R25, RZ, P3 ;  /* 0x000000ff19177207 */ /* 0x000fe40001800000 */
[----:B------:R-:W-:-:S02]  /*07e0*/  SEL R22, R24, RZ, P4 ;  /* 0x000000ff18167207 */ /* 0x000fc40002000000 */
[----:B------:R-:W-:Y:S02]  /*07f0*/  SEL R21, R5, RZ, P5 ;  /* 0x000000ff05157207 */ /* 0x000fe40002800000 */
[----:B------:R-:W-:Y:S01]  /*0800*/  SEL R20, R20, RZ, P6 ;  /* 0x000000ff14147207 */ /* 0x000fe20003000000 */
[----:B------:R-:W-:Y:S04]  /*0810*/  STG.E.128 desc[UR4][R6.64], R12 ;  /* 0x0000000c06007986 */ /* 0x000fe8000c101d04 */
[----:B------:R-:W-:Y:S04]  /*0820*/  STG.E.128 desc[UR4][R6.64+0x800], R8 ;  /* 0x0008000806007986 */ /* 0x000fe8000c101d04 */
[----:B------:R-:W-:Y:S04]  /*0830*/  STG.E.128 desc[UR4][R2.64], R16 ;  /* 0x0000001002007986 */ /* 0x000fe8000c101d04 */
[----:B------:R-:W-:Y:S01]  /*0840*/  STG.E.128 desc[UR4][R2.64+0x800], R20 ;  /* 0x0008001402007986 */ /* 0x000fe2000c101d04 */
[----:B------:R-:W-:Y:S05]  /*0850*/  EXIT ;  /* 0x000000000000794d */ /* 0x000fea0003800000 */
.L_x_0:
[----:B------:R-:W-:-:S00]  /*0860*/  BRA `(.L_x_0) ;  /* 0xfffffffc00fc7947 */ /* 0x000fc0000383ffff */
[----:B------:R-:W-:-:S00]  /*0870*/  NOP ;  /* 0x0000000000007918 */ /* 0x000fc00000000000 */
        /* <DEDUP_REMOVED lines=8> */
.L_x_1:


//--------------------- .nv.global.init           --------------------------
	.section	.nv.global.init,"aw",@progbits
.nv.global.init:
	.type		_$_str,@object
	.size		_$_str,(_$_str_$_2 - _$_str)
_$_str:
        /*0000*/ 	.byte	0x5f, 0x5f, 0x43, 0x55, 0x44, 0x41, 0x5f, 0x46, 0x54, 0x5a, 0x00
	.type		_$_str_$_2,@object
	.size		_$_str_$_2,(.L_1 - _$_str_$_2)
_$_str_$_2:
        /*000b*/ 	.byte	0x5f, 0x5f, 0x43, 0x55, 0x44, 0x41, 0x5f, 0x50, 0x52, 0x45, 0x43, 0x5f, 0x53, 0x51, 0x52, 0x54
        /*001b*/ 	.byte	0x00
.L_1:


//--------------------- .nv.constant0.triton_poi_fused__native_batch_norm_legit_no_training_convolution_relu_0 --------------------------
	.section	.nv.constant0.triton_poi_fused__native_batch_norm_legit_no_training_convolution_relu_0,"a",@progbits
	.sectionflags	@""
	.align	4
.nv.constant0.triton_poi_fused__native_batch_norm_legit_no_training_convolution_relu_0:
	.zero		588
